//
// Generated by NVIDIA NVVM Compiler
//
// Compiler Build ID: CL-36424714
// Cuda compilation tools, release 13.0, V13.0.88
// Based on NVVM 20.0.0
//

.version 9.0
.target sm_100
.address_size 64

	// .globl	_Z3mapf

.visible .entry _Z3mapf(
	.param .f32 _Z3mapf_param_0
)
{


	ret;

}


// ===== COMPILED SASS (sm_100) =====

	.target	sm_100

	.elftype	@"ET_EXEC"


//--------------------- .note.nv.tkinfo           --------------------------
	.section	.note.nv.tkinfo,"",@"SHT_NOTE"
	.sectionflags	@"SHF_NOTE_NV_TKINFO"
	.tkinfo
        /*0018*/ 	.word	0x00000002
        /*0030*/ 	.string	""
        /*0030*/ 	.string	"ptxas"
        /*0030*/ 	.string	"Cuda compilation tools, release 13.0, V13.0.88"
        /*0030*/ 	.string	"Build cuda_13.0.r13.0/compiler.36424714_0"
        /*0030*/ 	.string	"-arch sm_100 -m 64 "



//--------------------- .note.nv.cuinfo           --------------------------
	.section	.note.nv.cuinfo,"",@"SHT_NOTE"
	.sectionflags	@"SHF_NOTE_NV_CUINFO"
        /*0018*/ 	.short	0x0002
        /*001a*/ 	.short	0x0064
        /*001c*/ 	.short	0x0082
	.zero		2


//--------------------- .nv.info                  --------------------------
	.section	.nv.info,"",@"SHT_CUDA_INFO"
	.align	4


	//----- nvinfo : EIATTR_REGCOUNT
	.align		4
        /*0000*/ 	.byte	0x04, 0x2f
        /*0002*/ 	.short	(.L_1 - .L_0)
	.align		4
.L_0:
        /*0004*/ 	.word	index@(_Z3mapf)
        /*0008*/ 	.word	0x00000004


	//----- nvinfo : EIATTR_FRAME_SIZE
	.align		4
.L_1:
        /*000c*/ 	.byte	0x04, 0x11
        /*000e*/ 	.short	(.L_3 - .L_2)
	.align		4
.L_2:
        /*0010*/ 	.word	index@(_Z3mapf)
        /*0014*/ 	.word	0x00000000


	//----- nvinfo : EIATTR_MIN_STACK_SIZE
	.align		4
.L_3:
        /*0018*/ 	.byte	0x04, 0x12
        /*001a*/ 	.short	(.L_5 - .L_4)
	.align		4
.L_4:
        /*001c*/ 	.word	index@(_Z3mapf)
        /*0020*/ 	.word	0x00000000
.L_5:


//--------------------- .nv.compat                --------------------------
	.section	.nv.compat,"",@"SHT_CUDA_COMPAT_INFO"
	.align	4
        /*0000*/ 	.byte	0x02, 0x09, 0x00, 0x00, 0x02, 0x02, 0x01, 0x00, 0x02, 0x05, 0x05, 0x00, 0x03, 0x07, 0x01, 0x01
        /*0010*/ 	.byte	0x02, 0x03, 0x00, 0x00, 0x02, 0x06, 0x01, 0x00, 0x04, 0x0b, 0x08, 0x00, 0x09, 0x00, 0x00, 0x00
        /*0020*/ 	.byte	0x00, 0x00, 0x00, 0x00


//--------------------- .nv.info._Z3mapf          --------------------------
	.section	.nv.info._Z3mapf,"",@"SHT_CUDA_INFO"
	.sectionflags	@""
	.align	4


	//----- nvinfo : EIATTR_CUDA_API_VERSION
	.align		4
        /*0000*/ 	.byte	0x04, 0x37
        /*0002*/ 	.short	(.L_7 - .L_6)
.L_6:
        /*0004*/ 	.word	0x00000082


	//----- nvinfo : EIATTR_KPARAM_INFO
	.align		4
.L_7:
        /*0008*/ 	.byte	0x04, 0x17
        /*000a*/ 	.short	(.L_9 - .L_8)
.L_8:
        /*000c*/ 	.word	0x00000000
        /*0010*/ 	.short	0x0000
        /*0012*/ 	.short	0x0000
        /*0014*/ 	.byte	0x00, 0xf0, 0x11, 0x00


	//----- nvinfo : EIATTR_SPARSE_MMA_MASK
	.align		4
.L_9:
        /*0018*/ 	.byte	0x03, 0x50
        /*001a*/ 	.short	0x0000


	//----- nvinfo : EIATTR_MAXREG_COUNT
	.align		4
        /*001c*/ 	.byte	0x03, 0x1b
        /*001e*/ 	.short	0x00ff


	//----- nvinfo : EIATTR_MERCURY_ISA_VERSION
	.align		4
        /*0020*/ 	.byte	0x03, 0x5f
        /*0022*/ 	.short	0x0101


	//----- nvinfo : EIATTR_VRC_CTA_INIT_COUNT
	.align		4
        /*0024*/ 	.byte	0x02, 0x4a
	.zero		1
	.zero		1


	//----- nvinfo : EIATTR_EXIT_INSTR_OFFSETS
	.align		4
        /*0028*/ 	.byte	0x04, 0x1c
        /*002a*/ 	.short	(.L_11 - .L_10)


	//   ....[0]....
.L_10:
        /*002c*/ 	.word	0x00000010


	//----- nvinfo : EIATTR_CBANK_PARAM_SIZE
	.align		4
.L_11:
        /*0030*/ 	.byte	0x03, 0x19
        /*0032*/ 	.short	0x0004


	//----- nvinfo : EIATTR_PARAM_CBANK
	.align		4
        /*0034*/ 	.byte	0x04, 0x0a
        /*0036*/ 	.short	(.L_13 - .L_12)
	.align		4
.L_12:
        /*0038*/ 	.word	index@(.nv.constant0._Z3mapf)
        /*003c*/ 	.short	0x0380
        /*003e*/ 	.short	0x0004


	//----- nvinfo : EIATTR_SW_WAR
	.align		4
.L_13:
        /*0040*/ 	.byte	0x04, 0x36
        /*0042*/ 	.short	(.L_15 - .L_14)
.L_14:
        /*0044*/ 	.word	0x00000008
.L_15:


//--------------------- .nv.callgraph             --------------------------
	.section	.nv.callgraph,"",@"SHT_CUDA_CALLGRAPH"
	.align	4
	.sectionentsize	8
	.align		4
        /*0000*/ 	.word	0x00000000
	.align		4
        /*0004*/ 	.word	0xffffffff
	.align		4
        /*0008*/ 	.word	0x00000000
	.align		4
        /*000c*/ 	.word	0xfffffffe
	.align		4
        /*0010*/ 	.word	0x00000000
	.align		4
        /*0014*/ 	.word	0xfffffffd
	.align		4
        /*0018*/ 	.word	0x00000000
	.align		4
        /*001c*/ 	.word	0xfffffffc


//--------------------- .text._Z3mapf             --------------------------
	.section	.text._Z3mapf,"ax",@progbits
	.align	128
        .global         _Z3mapf
        .type           _Z3mapf,@function
        .size           _Z3mapf,(.L_x_1 - _Z3mapf)
        .other          _Z3mapf,@"STO_CUDA_ENTRY STV_DEFAULT"
_Z3mapf:
.text._Z3mapf:
[----:B------:R-:W-:Y:S01]  /*0000*/  LDC R1, c[0x0][0x37c] ;  /* 0x0000df00ff017b82 */ /* 0x000fe20000000800 */
[----:B------:R-:W-:Y:S05]  /*0010*/  EXIT ;  /* 0x000000000000794d */ /* 0x000fea0003800000 */
.L_x_0:
[----:B------:R-:W-:-:S00]  /*0020*/  BRA `(.L_x_0) ;  /* 0xfffffffc00fc7947 */ /* 0x000fc0000383ffff */
[----:B------:R-:W-:-:S00]  /*0030*/  NOP ;  /* 0x0000000000007918 */ /* 0x000fc00000000000 */
        /* <DEDUP_REMOVED lines=12> */
.L_x_1:


//--------------------- .nv.shared.reserved.0     --------------------------
	.section	.nv.shared.reserved.0,"aw",@nobits
	.weak		__nv_reservedSMEM_offset_0_alias
	.size		__nv_reservedSMEM_offset_0_alias, 0, 64
	.other		__nv_reservedSMEM_offset_0_alias,@"STO_CUDA_RESERVED_SHARED STV_DEFAULT"
__nv_reservedSMEM_offset_0_alias:
	.zero		0
	.zero		64


//--------------------- .nv.constant0._Z3mapf     --------------------------
	.section	.nv.constant0._Z3mapf,"a",@progbits
	.sectionflags	@""
	.align	4
.nv.constant0._Z3mapf:
	.zero		900


//--------------------- SYMBOLS --------------------------

	.type		.nv.reservedSmem.offset0,@object
	.size		.nv.reservedSmem.offset0,0x4
